//
// Generated by NVIDIA NVVM Compiler
//
// Compiler Build ID: CL-36424714
// Cuda compilation tools, release 13.0, V13.0.88
// Based on NVVM 20.0.0
//

.version 9.0
.target sm_100
.address_size 64

	// .globl	_Z9cuda_Drawv

.visible .entry _Z9cuda_Drawv()
{


	ret;

}


// ===== COMPILED SASS (sm_100) =====

	.target	sm_100

	.elftype	@"ET_EXEC"


//--------------------- .note.nv.tkinfo           --------------------------
	.section	.note.nv.tkinfo,"",@"SHT_NOTE"
	.sectionflags	@"SHF_NOTE_NV_TKINFO"
	.tkinfo
        /*0018*/ 	.word	0x00000002
        /*0030*/ 	.string	""
        /*0030*/ 	.string	"ptxas"
        /*0030*/ 	.string	"Cuda compilation tools, release 13.0, V13.0.88"
        /*0030*/ 	.string	"Build cuda_13.0.r13.0/compiler.36424714_0"
        /*0030*/ 	.string	"-arch sm_100 -m 64 "



//--------------------- .note.nv.cuinfo           --------------------------
	.section	.note.nv.cuinfo,"",@"SHT_NOTE"
	.sectionflags	@"SHF_NOTE_NV_CUINFO"
        /*0018*/ 	.short	0x0002
        /*001a*/ 	.short	0x0064
        /*001c*/ 	.short	0x0082
	.zero		2


//--------------------- .nv.info                  --------------------------
	.section	.nv.info,"",@"SHT_CUDA_INFO"
	.align	4


	//----- nvinfo : EIATTR_REGCOUNT
	.align		4
        /*0000*/ 	.byte	0x04, 0x2f
        /*0002*/ 	.short	(.L_1 - .L_0)
	.align		4
.L_0:
        /*0004*/ 	.word	index@(_Z9cuda_Drawv)
        /*0008*/ 	.word	0x00000004


	//----- nvinfo : EIATTR_FRAME_SIZE
	.align		4
.L_1:
        /*000c*/ 	.byte	0x04, 0x11
        /*000e*/ 	.short	(.L_3 - .L_2)
	.align		4
.L_2:
        /*0010*/ 	.word	index@(_Z9cuda_Drawv)
        /*0014*/ 	.word	0x00000000


	//----- nvinfo : EIATTR_MIN_STACK_SIZE
	.align		4
.L_3:
        /*0018*/ 	.byte	0x04, 0x12
        /*001a*/ 	.short	(.L_5 - .L_4)
	.align		4
.L_4:
        /*001c*/ 	.word	index@(_Z9cuda_Drawv)
        /*0020*/ 	.word	0x00000000
.L_5:


//--------------------- .nv.compat                --------------------------
	.section	.nv.compat,"",@"SHT_CUDA_COMPAT_INFO"
	.align	4
        /*0000*/ 	.byte	0x02, 0x09, 0x00, 0x00, 0x02, 0x02, 0x01, 0x00, 0x02, 0x05, 0x05, 0x00, 0x03, 0x07, 0x01, 0x01
        /*0010*/ 	.byte	0x02, 0x03, 0x00, 0x00, 0x02, 0x06, 0x01, 0x00, 0x04, 0x0b, 0x08, 0x00, 0x09, 0x00, 0x00, 0x00
        /*0020*/ 	.byte	0x00, 0x00, 0x00, 0x00


//--------------------- .nv.info._Z9cuda_Drawv    --------------------------
	.section	.nv.info._Z9cuda_Drawv,"",@"SHT_CUDA_INFO"
	.sectionflags	@""
	.align	4


	//----- nvinfo : EIATTR_CUDA_API_VERSION
	.align		4
        /*0000*/ 	.byte	0x04, 0x37
        /*0002*/ 	.short	(.L_7 - .L_6)
.L_6:
        /*0004*/ 	.word	0x00000082


	//----- nvinfo : EIATTR_SPARSE_MMA_MASK
	.align		4
.L_7:
        /*0008*/ 	.byte	0x03, 0x50
        /*000a*/ 	.short	0x0000


	//----- nvinfo : EIATTR_MAXREG_COUNT
	.align		4
        /*000c*/ 	.byte	0x03, 0x1b
        /*000e*/ 	.short	0x00ff


	//----- nvinfo : EIATTR_MERCURY_ISA_VERSION
	.align		4
        /*0010*/ 	.byte	0x03, 0x5f
        /*0012*/ 	.short	0x0101


	//----- nvinfo : EIATTR_VRC_CTA_INIT_COUNT
	.align		4
        /*0014*/ 	.byte	0x02, 0x4a
	.zero		1
	.zero		1


	//----- nvinfo : EIATTR_EXIT_INSTR_OFFSETS
	.align		4
        /*0018*/ 	.byte	0x04, 0x1c
        /*001a*/ 	.short	(.L_9 - .L_8)


	//   ....[0]....
.L_8:
        /*001c*/ 	.word	0x00000010


	//----- nvinfo : EIATTR_SW_WAR
	.align		4
.L_9:
        /*0020*/ 	.byte	0x04, 0x36
        /*0022*/ 	.short	(.L_11 - .L_10)
.L_10:
        /*0024*/ 	.word	0x00000008
.L_11:


//--------------------- .nv.callgraph             --------------------------
	.section	.nv.callgraph,"",@"SHT_CUDA_CALLGRAPH"
	.align	4
	.sectionentsize	8
	.align		4
        /*0000*/ 	.word	0x00000000
	.align		4
        /*0004*/ 	.word	0xffffffff
	.align		4
        /*0008*/ 	.word	0x00000000
	.align		4
        /*000c*/ 	.word	0xfffffffe
	.align		4
        /*0010*/ 	.word	0x00000000
	.align		4
        /*0014*/ 	.word	0xfffffffd
	.align		4
        /*0018*/ 	.word	0x00000000
	.align		4
        /*001c*/ 	.word	0xfffffffc


//--------------------- .text._Z9cuda_Drawv       --------------------------
	.section	.text._Z9cuda_Drawv,"ax",@progbits
	.align	128
        .global         _Z9cuda_Drawv
        .type           _Z9cuda_Drawv,@function
        .size           _Z9cuda_Drawv,(.L_x_1 - _Z9cuda_Drawv)
        .other          _Z9cuda_Drawv,@"STO_CUDA_ENTRY STV_DEFAULT"
_Z9cuda_Drawv:
.text._Z9cuda_Drawv:
[----:B------:R-:W-:Y:S01]  /*0000*/  LDC R1, c[0x0][0x37c] ;  /* 0x0000df00ff017b82 */ /* 0x000fe20000000800 */
[----:B------:R-:W-:Y:S05]  /*0010*/  EXIT ;  /* 0x000000000000794d */ /* 0x000fea0003800000 */
.L_x_0:
[----:B------:R-:W-:-:S00]  /*0020*/  BRA `(.L_x_0) ;  /* 0xfffffffc00fc7947 */ /* 0x000fc0000383ffff */
[----:B------:R-:W-:-:S00]  /*0030*/  NOP ;  /* 0x0000000000007918 */ /* 0x000fc00000000000 */
        /* <DEDUP_REMOVED lines=12> */
.L_x_1:


//--------------------- .nv.shared.reserved.0     --------------------------
	.section	.nv.shared.reserved.0,"aw",@nobits
	.weak		__nv_reservedSMEM_offset_0_alias
	.size		__nv_reservedSMEM_offset_0_alias, 0, 64
	.other		__nv_reservedSMEM_offset_0_alias,@"STO_CUDA_RESERVED_SHARED STV_DEFAULT"
__nv_reservedSMEM_offset_0_alias:
	.zero		0
	.zero		64


//--------------------- .nv.constant0._Z9cuda_Drawv --------------------------
	.section	.nv.constant0._Z9cuda_Drawv,"a",@progbits
	.sectionflags	@""
	.align	4
.nv.constant0._Z9cuda_Drawv:
	.zero		896


//--------------------- SYMBOLS --------------------------

	.type		.nv.reservedSmem.offset0,@object
	.size		.nv.reservedSmem.offset0,0x4
